//
// Generated by NVIDIA NVVM Compiler
//
// Compiler Build ID: CL-36424714
// Cuda compilation tools, release 13.0, V13.0.88
// Based on NVVM 20.0.0
//

.version 9.0
.target sm_100
.address_size 64

	// .globl	_Z5printv
.extern .func  (.param .b32 func_retval0) vprintf
(
	.param .b64 vprintf_param_0,
	.param .b64 vprintf_param_1
)
;
.global .align 1 .b8 $str[26] = {104, 101, 108, 108, 111, 32, 102, 114, 111, 109, 32, 103, 112, 117, 32, 116, 104, 114, 101, 97, 100, 32, 37, 100, 10};

.visible .entry _Z5printv()
{
	.local .align 8 .b8 	__local_depot0[8];
	.reg .b64 	%SP;
	.reg .b64 	%SPL;
	.reg .b32 	%r<4>;
	.reg .b64 	%rd<5>;

	mov.u64 	%SPL, __local_depot0;
	cvta.local.u64 	%SP, %SPL;
	add.u64 	%rd1, %SP, 0;
	add.u64 	%rd2, %SPL, 0;
	mov.u32 	%r1, %tid.x;
	st.local.u32 	[%rd2], %r1;
	mov.u64 	%rd3, $str;
	cvta.global.u64 	%rd4, %rd3;
	{ // callseq 0, 0
	.param .b64 param0;
	st.param.b64 	[param0], %rd4;
	.param .b64 param1;
	st.param.b64 	[param1], %rd1;
	.param .b32 retval0;
	call.uni (retval0), 
	vprintf, 
	(
	param0, 
	param1
	);
	ld.param.b32 	%r2, [retval0];
	} // callseq 0
	ret;

}


// ===== COMPILED SASS (sm_100) =====

	.target	sm_100

	.elftype	@"ET_EXEC"


//--------------------- .note.nv.tkinfo           --------------------------
	.section	.note.nv.tkinfo,"",@"SHT_NOTE"
	.sectionflags	@"SHF_NOTE_NV_TKINFO"
	.tkinfo
        /*0018*/ 	.word	0x00000002
        /*0030*/ 	.string	""
        /*0030*/ 	.string	"ptxas"
        /*0030*/ 	.string	"Cuda compilation tools, release 13.0, V13.0.88"
        /*0030*/ 	.string	"Build cuda_13.0.r13.0/compiler.36424714_0"
        /*0030*/ 	.string	"-arch sm_100 -m 64 "



//--------------------- .note.nv.cuinfo           --------------------------
	.section	.note.nv.cuinfo,"",@"SHT_NOTE"
	.sectionflags	@"SHF_NOTE_NV_CUINFO"
        /*0018*/ 	.short	0x0002
        /*001a*/ 	.short	0x0064
        /*001c*/ 	.short	0x0082
	.zero		2


//--------------------- .nv.info                  --------------------------
	.section	.nv.info,"",@"SHT_CUDA_INFO"
	.align	4


	//----- nvinfo : EIATTR_REGCOUNT
	.align		4
        /*0000*/ 	.byte	0x04, 0x2f
        /*0002*/ 	.short	(.L_2 - .L_1)
	.align		4
.L_1:
        /*0004*/ 	.word	index@(_Z5printv)
        /*0008*/ 	.word	0x00000018


	//----- nvinfo : EIATTR_FRAME_SIZE
	.align		4
.L_2:
        /*000c*/ 	.byte	0x04, 0x11
        /*000e*/ 	.short	(.L_4 - .L_3)
	.align		4
.L_3:
        /*0010*/ 	.word	index@(_Z5printv)
        /*0014*/ 	.word	0x00000008


	//----- nvinfo : EIATTR_MIN_STACK_SIZE
	.align		4
.L_4:
        /*0018*/ 	.byte	0x04, 0x12
        /*001a*/ 	.short	(.L_6 - .L_5)
	.align		4
.L_5:
        /*001c*/ 	.word	index@(_Z5printv)
        /*0020*/ 	.word	0x00000008
.L_6:


//--------------------- .nv.compat                --------------------------
	.section	.nv.compat,"",@"SHT_CUDA_COMPAT_INFO"
	.align	4
        /*0000*/ 	.byte	0x02, 0x09, 0x00, 0x00, 0x02, 0x02, 0x01, 0x00, 0x02, 0x05, 0x05, 0x00, 0x03, 0x07, 0x01, 0x01
        /*0010*/ 	.byte	0x02, 0x03, 0x00, 0x00, 0x02, 0x06, 0x01, 0x00, 0x04, 0x0b, 0x08, 0x00, 0x09, 0x00, 0x00, 0x00
        /*0020*/ 	.byte	0x00, 0x00, 0x00, 0x00


//--------------------- .nv.info._Z5printv        --------------------------
	.section	.nv.info._Z5printv,"",@"SHT_CUDA_INFO"
	.sectionflags	@""
	.align	4


	//----- nvinfo : EIATTR_CUDA_API_VERSION
	.align		4
        /*0000*/ 	.byte	0x04, 0x37
        /*0002*/ 	.short	(.L_8 - .L_7)
.L_7:
        /*0004*/ 	.word	0x00000082


	//----- nvinfo : EIATTR_SPARSE_MMA_MASK
	.align		4
.L_8:
        /*0008*/ 	.byte	0x03, 0x50
        /*000a*/ 	.short	0x0000


	//----- nvinfo : EIATTR_MAXREG_COUNT
	.align		4
        /*000c*/ 	.byte	0x03, 0x1b
        /*000e*/ 	.short	0x00ff


	//----- nvinfo : EIATTR_EXTERNS
	.align		4
        /*0010*/ 	.byte	0x04, 0x0f
        /*0012*/ 	.short	(.L_10 - .L_9)


	//   ....[0]....
	.align		4
.L_9:
        /*0014*/ 	.word	index@(vprintf)


	//----- nvinfo : EIATTR_MERCURY_ISA_VERSION
	.align		4
.L_10:
        /*0018*/ 	.byte	0x03, 0x5f
        /*001a*/ 	.short	0x0101


	//----- nvinfo : EIATTR_VRC_CTA_INIT_COUNT
	.align		4
        /*001c*/ 	.byte	0x02, 0x4a
	.zero		1
	.zero		1


	//----- nvinfo : EIATTR_SYSCALL_OFFSETS
	.align		4
        /*0020*/ 	.byte	0x04, 0x46
        /*0022*/ 	.short	(.L_12 - .L_11)


	//   ....[0]....
.L_11:
        /*0024*/ 	.word	0x000000e0


	//----- nvinfo : EIATTR_EXIT_INSTR_OFFSETS
	.align		4
.L_12:
        /*0028*/ 	.byte	0x04, 0x1c
        /*002a*/ 	.short	(.L_14 - .L_13)


	//   ....[0]....
.L_13:
        /*002c*/ 	.word	0x000000f0


	//----- nvinfo : EIATTR_SW_WAR
	.align		4
.L_14:
        /*0030*/ 	.byte	0x04, 0x36
        /*0032*/ 	.short	(.L_16 - .L_15)
.L_15:
        /*0034*/ 	.word	0x00000008
.L_16:


//--------------------- .nv.callgraph             --------------------------
	.section	.nv.callgraph,"",@"SHT_CUDA_CALLGRAPH"
	.align	4
	.sectionentsize	8
	.align		4
        /*0000*/ 	.word	0x00000000
	.align		4
        /*0004*/ 	.word	0xffffffff
	.align		4
        /*0008*/ 	.word	index@(_Z5printv)
	.align		4
        /*000c*/ 	.word	index@(vprintf)
	.align		4
        /*0010*/ 	.word	0x00000000
	.align		4
        /*0014*/ 	.word	0xfffffffe
	.align		4
        /*0018*/ 	.word	0x00000000
	.align		4
        /*001c*/ 	.word	0xfffffffd
	.align		4
        /*0020*/ 	.word	0x00000000
	.align		4
        /*0024*/ 	.word	0xfffffffc


//--------------------- .nv.constant4             --------------------------
	.section	.nv.constant4,"a",@progbits
	.align	8
	.align		8
.nv.constant4:
        /*0000*/ 	.dword	vprintf
	.align		8
        /*0008*/ 	.dword	$str


//--------------------- .text._Z5printv           --------------------------
	.section	.text._Z5printv,"ax",@progbits
	.align	128
        .global         _Z5printv
        .type           _Z5printv,@function
        .size           _Z5printv,(.L_x_2 - _Z5printv)
        .other          _Z5printv,@"STO_CUDA_ENTRY STV_DEFAULT"
_Z5printv:
.text._Z5printv:
[----:B------:R-:W0:Y:S01]  /*0000*/  LDC R1, c[0x0][0x37c] ;  /* 0x0000df00ff017b82 */ /* 0x000e220000000800 */
[----:B------:R-:W1:Y:S01]  /*0010*/  S2R R8, SR_TID.X ;  /* 0x0000000000087919 */ /* 0x000e620000002100 */
[----:B0-----:R-:W-:Y:S01]  /*0020*/  VIADD R1, R1, 0xfffffff8 ;  /* 0xfffffff801017836 */ /* 0x001fe20000000000 */
[----:B------:R-:W-:Y:S01]  /*0030*/  MOV R0, 0x0 ;  /* 0x0000000000007802 */ /* 0x000fe20000000f00 */
[----:B------:R-:W0:Y:S04]  /*0040*/  LDCU UR4, c[0x0][0x2f8] ;  /* 0x00005f00ff0477ac */ /* 0x000e280008000800 */
[----:B------:R2:W3:Y:S01]  /*0050*/  LDC.64 R2, c[0x4][R0] ;  /* 0x0100000000027b82 */ /* 0x0004e20000000a00 */
[----:B------:R-:W4:Y:S01]  /*0060*/  LDCU.64 UR6, c[0x4][0x8] ;  /* 0x01000100ff0677ac */ /* 0x000f220008000a00 */
[----:B------:R-:W5:Y:S01]  /*0070*/  LDCU UR5, c[0x0][0x2fc] ;  /* 0x00005f80ff0577ac */ /* 0x000f620008000800 */
[----:B0-----:R-:W-:Y:S01]  /*0080*/  IADD3 R6, P0, PT, R1, UR4, RZ ;  /* 0x0000000401067c10 */ /* 0x001fe2000ff1e0ff */
[----:B----4-:R-:W-:Y:S01]  /*0090*/  IMAD.U32 R4, RZ, RZ, UR6 ;  /* 0x00000006ff047e24 */ /* 0x010fe2000f8e00ff */
[----:B------:R-:W-:-:S03]  /*00a0*/  MOV R5, UR7 ;  /* 0x0000000700057c02 */ /* 0x000fc60008000f00 */
[----:B-----5:R-:W-:Y:S01]  /*00b0*/  IMAD.X R7, RZ, RZ, UR5, P0 ;  /* 0x00000005ff077e24 */ /* 0x020fe200080e06ff */
[----:B-1----:R2:W-:Y:S07]  /*00c0*/  STL [R1], R8 ;  /* 0x0000000801007387 */ /* 0x0025ee0000100800 */
[----:B------:R-:W-:-:S07]  /*00d0*/  LEPC R20, `(.L_x_0) ;  /* 0x000000001014794e */ /* 0x000fce0000000000 */
[----:B--23--:R-:W-:Y:S05]  /*00e0*/  CALL.ABS.NOINC R2 ;  /* 0x0000000002007343 */ /* 0x00cfea0003c00000 */
.L_x_0:
[----:B------:R-:W-:Y:S05]  /*00f0*/  EXIT ;  /* 0x000000000000794d */ /* 0x000fea0003800000 */
.L_x_1:
[----:B------:R-:W-:-:S00]  /*0100*/  BRA `(.L_x_1) ;  /* 0xfffffffc00fc7947 */ /* 0x000fc0000383ffff */
[----:B------:R-:W-:-:S00]  /*0110*/  NOP ;  /* 0x0000000000007918 */ /* 0x000fc00000000000 */
        /* <DEDUP_REMOVED lines=14> */
.L_x_2:


//--------------------- .nv.global.init           --------------------------
	.section	.nv.global.init,"aw",@progbits
.nv.global.init:
	.type		$str,@object
	.size		$str,(.L_0 - $str)
$str:
        /*0000*/ 	.byte	0x68, 0x65, 0x6c, 0x6c, 0x6f, 0x20, 0x66, 0x72, 0x6f, 0x6d, 0x20, 0x67, 0x70, 0x75, 0x20, 0x74
        /*0010*/ 	.byte	0x68, 0x72, 0x65, 0x61, 0x64, 0x20, 0x25, 0x64, 0x0a, 0x00
.L_0:


//--------------------- .nv.shared.reserved.0     --------------------------
	.section	.nv.shared.reserved.0,"aw",@nobits
	.weak		__nv_reservedSMEM_offset_0_alias
	.size		__nv_reservedSMEM_offset_0_alias, 0, 64
	.other		__nv_reservedSMEM_offset_0_alias,@"STO_CUDA_RESERVED_SHARED STV_DEFAULT"
__nv_reservedSMEM_offset_0_alias:
	.zero		0
	.zero		64


//--------------------- .nv.constant0._Z5printv   --------------------------
	.section	.nv.constant0._Z5printv,"a",@progbits
	.sectionflags	@""
	.align	4
.nv.constant0._Z5printv:
	.zero		896


//--------------------- SYMBOLS --------------------------

	.type		.nv.reservedSmem.offset0,@object
	.size		.nv.reservedSmem.offset0,0x4
	.type		vprintf,@function
